//
// Generated by NVIDIA NVVM Compiler
//
// Compiler Build ID: CL-36424714
// Cuda compilation tools, release 13.0, V13.0.88
// Based on NVVM 20.0.0
//

.version 9.0
.target sm_100
.address_size 64

	// .globl	_Z9normalizePfS_ii

.visible .entry _Z9normalizePfS_ii(
	.param .u64 .ptr .align 1 _Z9normalizePfS_ii_param_0,
	.param .u64 .ptr .align 1 _Z9normalizePfS_ii_param_1,
	.param .u32 _Z9normalizePfS_ii_param_2,
	.param .u32 _Z9normalizePfS_ii_param_3
)
{
	.reg .pred 	%p<3>;
	.reg .b32 	%r<17>;
	.reg .b32 	%f<7>;
	.reg .b64 	%rd<13>;

	ld.param.u64 	%rd3, [_Z9normalizePfS_ii_param_0];
	ld.param.u64 	%rd2, [_Z9normalizePfS_ii_param_1];
	ld.param.u32 	%r2, [_Z9normalizePfS_ii_param_2];
	ld.param.u32 	%r3, [_Z9normalizePfS_ii_param_3];
	cvta.to.global.u64 	%rd1, %rd3;
	mov.u32 	%r4, %ntid.x;
	mov.u32 	%r5, %ctaid.x;
	mov.u32 	%r6, %tid.x;
	mad.lo.s32 	%r7, %r4, %r5, %r6;
	add.s32 	%r8, %r7, %r2;
	add.s32 	%r1, %r8, 1;
	shl.b32 	%r9, %r3, 1;
	setp.ge.s32 	%p1, %r1, %r9;
	@%p1 bra 	$L__BB0_4;
	setp.ge.s32 	%p2, %r1, %r3;
	@%p2 bra 	$L__BB0_3;
	mul.lo.s32 	%r14, %r3, %r2;
	add.s32 	%r15, %r1, %r14;
	mul.wide.s32 	%rd9, %r15, 4;
	add.s64 	%rd10, %rd1, %rd9;
	ld.global.f32 	%f4, [%rd10];
	add.s32 	%r16, %r14, %r2;
	mul.wide.s32 	%rd11, %r16, 4;
	add.s64 	%rd12, %rd1, %rd11;
	ld.global.f32 	%f5, [%rd12];
	div.rn.f32 	%f6, %f4, %f5;
	st.global.f32 	[%rd10], %f6;
	bra.uni 	$L__BB0_4;
$L__BB0_3:
	mul.lo.s32 	%r10, %r3, %r2;
	sub.s32 	%r11, %r10, %r3;
	add.s32 	%r12, %r11, %r1;
	cvta.to.global.u64 	%rd4, %rd2;
	mul.wide.s32 	%rd5, %r12, 4;
	add.s64 	%rd6, %rd4, %rd5;
	ld.global.f32 	%f1, [%rd6];
	add.s32 	%r13, %r10, %r2;
	mul.wide.s32 	%rd7, %r13, 4;
	add.s64 	%rd8, %rd1, %rd7;
	ld.global.f32 	%f2, [%rd8];
	div.rn.f32 	%f3, %f1, %f2;
	st.global.f32 	[%rd6], %f3;
$L__BB0_4:
	ret;

}
	// .globl	_Z5gaussPfS_ii
.visible .entry _Z5gaussPfS_ii(
	.param .u64 .ptr .align 1 _Z5gaussPfS_ii_param_0,
	.param .u64 .ptr .align 1 _Z5gaussPfS_ii_param_1,
	.param .u32 _Z5gaussPfS_ii_param_2,
	.param .u32 _Z5gaussPfS_ii_param_3
)
{
	.reg .pred 	%p<5>;
	.reg .b32 	%r<23>;
	.reg .b32 	%f<10>;
	.reg .b64 	%rd<15>;

	ld.param.u64 	%rd4, [_Z5gaussPfS_ii_param_0];
	ld.param.u64 	%rd3, [_Z5gaussPfS_ii_param_1];
	ld.param.u32 	%r7, [_Z5gaussPfS_ii_param_2];
	ld.param.u32 	%r6, [_Z5gaussPfS_ii_param_3];
	cvta.to.global.u64 	%rd1, %rd4;
	mov.u32 	%r8, %ctaid.x;
	mov.u32 	%r9, %ntid.x;
	mov.u32 	%r10, %tid.x;
	mad.lo.s32 	%r11, %r8, %r9, %r10;
	add.s32 	%r1, %r11, 1;
	add.s32 	%r2, %r1, %r7;
	mov.u32 	%r12, %ctaid.y;
	mov.u32 	%r13, %ntid.y;
	mov.u32 	%r14, %tid.y;
	mad.lo.s32 	%r15, %r12, %r13, %r14;
	shl.b32 	%r16, %r6, 1;
	setp.ge.s32 	%p1, %r2, %r16;
	setp.eq.s32 	%p2, %r15, %r7;
	or.pred  	%p3, %p1, %p2;
	@%p3 bra 	$L__BB1_4;
	mul.lo.s32 	%r4, %r6, %r15;
	add.s32 	%r17, %r4, %r7;
	mul.wide.s32 	%rd5, %r17, 4;
	add.s64 	%rd2, %rd1, %rd5;
	ld.global.f32 	%f1, [%rd2];
	setp.ge.s32 	%p4, %r2, %r6;
	@%p4 bra 	$L__BB1_3;
	mad.lo.s32 	%r22, %r6, %r7, %r2;
	mul.wide.s32 	%rd11, %r22, 4;
	add.s64 	%rd12, %rd1, %rd11;
	ld.global.f32 	%f6, [%rd12];
	mul.f32 	%f7, %f1, %f6;
	mul.wide.s32 	%rd13, %r1, 4;
	add.s64 	%rd14, %rd2, %rd13;
	ld.global.f32 	%f8, [%rd14];
	sub.f32 	%f9, %f8, %f7;
	st.global.f32 	[%rd14], %f9;
	bra.uni 	$L__BB1_4;
$L__BB1_3:
	cvta.to.global.u64 	%rd6, %rd3;
	add.s32 	%r18, %r7, -1;
	mad.lo.s32 	%r19, %r6, %r18, %r2;
	mul.wide.s32 	%rd7, %r19, 4;
	add.s64 	%rd8, %rd6, %rd7;
	ld.global.f32 	%f2, [%rd8];
	mul.f32 	%f3, %f1, %f2;
	sub.s32 	%r20, %r4, %r6;
	add.s32 	%r21, %r20, %r2;
	mul.wide.s32 	%rd9, %r21, 4;
	add.s64 	%rd10, %rd6, %rd9;
	ld.global.f32 	%f4, [%rd10];
	sub.f32 	%f5, %f4, %f3;
	st.global.f32 	[%rd10], %f5;
$L__BB1_4:
	ret;

}
	// .globl	_Z9gauss_fixPfii
.visible .entry _Z9gauss_fixPfii(
	.param .u64 .ptr .align 1 _Z9gauss_fixPfii_param_0,
	.param .u32 _Z9gauss_fixPfii_param_1,
	.param .u32 _Z9gauss_fixPfii_param_2
)
{
	.reg .pred 	%p<4>;
	.reg .b32 	%r<9>;
	.reg .b64 	%rd<5>;

	ld.param.u64 	%rd1, [_Z9gauss_fixPfii_param_0];
	ld.param.u32 	%r2, [_Z9gauss_fixPfii_param_1];
	ld.param.u32 	%r3, [_Z9gauss_fixPfii_param_2];
	mov.u32 	%r4, %ctaid.x;
	mov.u32 	%r5, %ntid.x;
	mov.u32 	%r6, %tid.x;
	mad.lo.s32 	%r1, %r4, %r5, %r6;
	setp.ge.s32 	%p1, %r1, %r3;
	setp.eq.s32 	%p2, %r1, %r2;
	or.pred  	%p3, %p2, %p1;
	@%p3 bra 	$L__BB2_2;
	cvta.to.global.u64 	%rd2, %rd1;
	mad.lo.s32 	%r7, %r3, %r1, %r2;
	mul.wide.s32 	%rd3, %r7, 4;
	add.s64 	%rd4, %rd2, %rd3;
	mov.b32 	%r8, 0;
	st.global.u32 	[%rd4], %r8;
$L__BB2_2:
	ret;

}


// ===== COMPILED SASS (sm_100) =====

	.target	sm_100

	.elftype	@"ET_EXEC"


//--------------------- .note.nv.tkinfo           --------------------------
	.section	.note.nv.tkinfo,"",@"SHT_NOTE"
	.sectionflags	@"SHF_NOTE_NV_TKINFO"
	.tkinfo
        /*0018*/ 	.word	0x00000002
        /*0030*/ 	.string	""
        /*0030*/ 	.string	"ptxas"
        /*0030*/ 	.string	"Cuda compilation tools, release 13.0, V13.0.88"
        /*0030*/ 	.string	"Build cuda_13.0.r13.0/compiler.36424714_0"
        /*0030*/ 	.string	"-arch sm_100 -m 64 "



//--------------------- .note.nv.cuinfo           --------------------------
	.section	.note.nv.cuinfo,"",@"SHT_NOTE"
	.sectionflags	@"SHF_NOTE_NV_CUINFO"
        /*0018*/ 	.short	0x0002
        /*001a*/ 	.short	0x0064
        /*001c*/ 	.short	0x0082
	.zero		2


//--------------------- .nv.info                  --------------------------
	.section	.nv.info,"",@"SHT_CUDA_INFO"
	.align	4


	//----- nvinfo : EIATTR_REGCOUNT
	.align		4
        /*0000*/ 	.byte	0x04, 0x2f
        /*0002*/ 	.short	(.L_1 - .L_0)
	.align		4
.L_0:
        /*0004*/ 	.word	index@(_Z9normalizePfS_ii)
        /*0008*/ 	.word	0x00000011


	//----- nvinfo : EIATTR_FRAME_SIZE
	.align		4
.L_1:
        /*000c*/ 	.byte	0x04, 0x11
        /*000e*/ 	.short	(.L_3 - .L_2)
	.align		4
.L_2:
        /*0010*/ 	.word	index@($__internal_0_$__cuda_sm3x_div_rn_noftz_f32_slowpath)
        /*0014*/ 	.word	0x00000000


	//----- nvinfo : EIATTR_FRAME_SIZE
	.align		4
.L_3:
        /*0018*/ 	.byte	0x04, 0x11
        /*001a*/ 	.short	(.L_5 - .L_4)
	.align		4
.L_4:
        /*001c*/ 	.word	index@(_Z9normalizePfS_ii)
        /*0020*/ 	.word	0x00000000


	//----- nvinfo : EIATTR_REGCOUNT
	.align		4
.L_5:
        /*0024*/ 	.byte	0x04, 0x2f
        /*0026*/ 	.short	(.L_7 - .L_6)
	.align		4
.L_6:
        /*0028*/ 	.word	index@(_Z5gaussPfS_ii)
        /*002c*/ 	.word	0x00000010


	//----- nvinfo : EIATTR_FRAME_SIZE
	.align		4
.L_7:
        /*0030*/ 	.byte	0x04, 0x11
        /*0032*/ 	.short	(.L_9 - .L_8)
	.align		4
.L_8:
        /*0034*/ 	.word	index@(_Z5gaussPfS_ii)
        /*0038*/ 	.word	0x00000000


	//----- nvinfo : EIATTR_REGCOUNT
	.align		4
.L_9:
        /*003c*/ 	.byte	0x04, 0x2f
        /*003e*/ 	.short	(.L_11 - .L_10)
	.align		4
.L_10:
        /*0040*/ 	.word	index@(_Z9gauss_fixPfii)
        /*0044*/ 	.word	0x00000008


	//----- nvinfo : EIATTR_FRAME_SIZE
	.align		4
.L_11:
        /*0048*/ 	.byte	0x04, 0x11
        /*004a*/ 	.short	(.L_13 - .L_12)
	.align		4
.L_12:
        /*004c*/ 	.word	index@(_Z9gauss_fixPfii)
        /*0050*/ 	.word	0x00000000


	//----- nvinfo : EIATTR_MIN_STACK_SIZE
	.align		4
.L_13:
        /*0054*/ 	.byte	0x04, 0x12
        /*0056*/ 	.short	(.L_15 - .L_14)
	.align		4
.L_14:
        /*0058*/ 	.word	index@(_Z9gauss_fixPfii)
        /*005c*/ 	.word	0x00000000


	//----- nvinfo : EIATTR_MIN_STACK_SIZE
	.align		4
.L_15:
        /*0060*/ 	.byte	0x04, 0x12
        /*0062*/ 	.short	(.L_17 - .L_16)
	.align		4
.L_16:
        /*0064*/ 	.word	index@(_Z5gaussPfS_ii)
        /*0068*/ 	.word	0x00000000


	//----- nvinfo : EIATTR_MIN_STACK_SIZE
	.align		4
.L_17:
        /*006c*/ 	.byte	0x04, 0x12
        /*006e*/ 	.short	(.L_19 - .L_18)
	.align		4
.L_18:
        /*0070*/ 	.word	index@(_Z9normalizePfS_ii)
        /*0074*/ 	.word	0x00000000
.L_19:


//--------------------- .nv.compat                --------------------------
	.section	.nv.compat,"",@"SHT_CUDA_COMPAT_INFO"
	.align	4
        /*0000*/ 	.byte	0x02, 0x09, 0x00, 0x00, 0x02, 0x02, 0x01, 0x00, 0x02, 0x05, 0x05, 0x00, 0x03, 0x07, 0x01, 0x01
        /*0010*/ 	.byte	0x02, 0x03, 0x00, 0x00, 0x02, 0x06, 0x01, 0x00, 0x04, 0x0b, 0x08, 0x00, 0x01, 0x00, 0x00, 0x00
        /*0020*/ 	.byte	0x00, 0x00, 0x00, 0x00


//--------------------- .nv.info._Z9gauss_fixPfii --------------------------
	.section	.nv.info._Z9gauss_fixPfii,"",@"SHT_CUDA_INFO"
	.sectionflags	@""
	.align	4


	//----- nvinfo : EIATTR_CUDA_API_VERSION
	.align		4
        /*0000*/ 	.byte	0x04, 0x37
        /*0002*/ 	.short	(.L_21 - .L_20)
.L_20:
        /*0004*/ 	.word	0x00000082


	//----- nvinfo : EIATTR_KPARAM_INFO
	.align		4
.L_21:
        /*0008*/ 	.byte	0x04, 0x17
        /*000a*/ 	.short	(.L_23 - .L_22)
.L_22:
        /*000c*/ 	.word	0x00000000
        /*0010*/ 	.short	0x0002
        /*0012*/ 	.short	0x000c
        /*0014*/ 	.byte	0x00, 0xf0, 0x11, 0x00


	//----- nvinfo : EIATTR_KPARAM_INFO
	.align		4
.L_23:
        /*0018*/ 	.byte	0x04, 0x17
        /*001a*/ 	.short	(.L_25 - .L_24)
.L_24:
        /*001c*/ 	.word	0x00000000
        /*0020*/ 	.short	0x0001
        /*0022*/ 	.short	0x0008
        /*0024*/ 	.byte	0x00, 0xf0, 0x11, 0x00


	//----- nvinfo : EIATTR_KPARAM_INFO
	.align		4
.L_25:
        /*0028*/ 	.byte	0x04, 0x17
        /*002a*/ 	.short	(.L_27 - .L_26)
.L_26:
        /*002c*/ 	.word	0x00000000
        /*0030*/ 	.short	0x0000
        /*0032*/ 	.short	0x0000
        /*0034*/ 	.byte	0x00, 0xf5, 0x21, 0x00


	//----- nvinfo : EIATTR_SPARSE_MMA_MASK
	.align		4
.L_27:
        /*0038*/ 	.byte	0x03, 0x50
        /*003a*/ 	.short	0x0000


	//----- nvinfo : EIATTR_MAXREG_COUNT
	.align		4
        /*003c*/ 	.byte	0x03, 0x1b
        /*003e*/ 	.short	0x00ff


	//----- nvinfo : EIATTR_MERCURY_ISA_VERSION
	.align		4
        /*0040*/ 	.byte	0x03, 0x5f
        /*0042*/ 	.short	0x0101


	//----- nvinfo : EIATTR_VRC_CTA_INIT_COUNT
	.align		4
        /*0044*/ 	.byte	0x02, 0x4a
	.zero		1
	.zero		1


	//----- nvinfo : EIATTR_EXIT_INSTR_OFFSETS
	.align		4
        /*0048*/ 	.byte	0x04, 0x1c
        /*004a*/ 	.short	(.L_29 - .L_28)


	//   ....[0]....
.L_28:
        /*004c*/ 	.word	0x00000080


	//   ....[1]....
        /*0050*/ 	.word	0x000000e0


	//----- nvinfo : EIATTR_CBANK_PARAM_SIZE
	.align		4
.L_29:
        /*0054*/ 	.byte	0x03, 0x19
        /*0056*/ 	.short	0x0010


	//----- nvinfo : EIATTR_PARAM_CBANK
	.align		4
        /*0058*/ 	.byte	0x04, 0x0a
        /*005a*/ 	.short	(.L_31 - .L_30)
	.align		4
.L_30:
        /*005c*/ 	.word	index@(.nv.constant0._Z9gauss_fixPfii)
        /*0060*/ 	.short	0x0380
        /*0062*/ 	.short	0x0010


	//----- nvinfo : EIATTR_SW_WAR
	.align		4
.L_31:
        /*0064*/ 	.byte	0x04, 0x36
        /*0066*/ 	.short	(.L_33 - .L_32)
.L_32:
        /*0068*/ 	.word	0x00000008
.L_33:


//--------------------- .nv.info._Z5gaussPfS_ii   --------------------------
	.section	.nv.info._Z5gaussPfS_ii,"",@"SHT_CUDA_INFO"
	.sectionflags	@""
	.align	4


	//----- nvinfo : EIATTR_CUDA_API_VERSION
	.align		4
        /*0000*/ 	.byte	0x04, 0x37
        /*0002*/ 	.short	(.L_35 - .L_34)
.L_34:
        /*0004*/ 	.word	0x00000082


	//----- nvinfo : EIATTR_KPARAM_INFO
	.align		4
.L_35:
        /*0008*/ 	.byte	0x04, 0x17
        /*000a*/ 	.short	(.L_37 - .L_36)
.L_36:
        /*000c*/ 	.word	0x00000000
        /*0010*/ 	.short	0x0003
        /*0012*/ 	.short	0x0014
        /*0014*/ 	.byte	0x00, 0xf0, 0x11, 0x00


	//----- nvinfo : EIATTR_KPARAM_INFO
	.align		4
.L_37:
        /*0018*/ 	.byte	0x04, 0x17
        /*001a*/ 	.short	(.L_39 - .L_38)
.L_38:
        /*001c*/ 	.word	0x00000000
        /*0020*/ 	.short	0x0002
        /*0022*/ 	.short	0x0010
        /*0024*/ 	.byte	0x00, 0xf0, 0x11, 0x00


	//----- nvinfo : EIATTR_KPARAM_INFO
	.align		4
.L_39:
        /*0028*/ 	.byte	0x04, 0x17
        /*002a*/ 	.short	(.L_41 - .L_40)
.L_40:
        /*002c*/ 	.word	0x00000000
        /*0030*/ 	.short	0x0001
        /*0032*/ 	.short	0x0008
        /*0034*/ 	.byte	0x00, 0xf5, 0x21, 0x00


	//----- nvinfo : EIATTR_KPARAM_INFO
	.align		4
.L_41:
        /*0038*/ 	.byte	0x04, 0x17
        /*003a*/ 	.short	(.L_43 - .L_42)
.L_42:
        /*003c*/ 	.word	0x00000000
        /*0040*/ 	.short	0x0000
        /*0042*/ 	.short	0x0000
        /*0044*/ 	.byte	0x00, 0xf5, 0x21, 0x00


	//----- nvinfo : EIATTR_SPARSE_MMA_MASK
	.align		4
.L_43:
        /*0048*/ 	.byte	0x03, 0x50
        /*004a*/ 	.short	0x0000


	//----- nvinfo : EIATTR_MAXREG_COUNT
	.align		4
        /*004c*/ 	.byte	0x03, 0x1b
        /*004e*/ 	.short	0x00ff


	//----- nvinfo : EIATTR_MERCURY_ISA_VERSION
	.align		4
        /*0050*/ 	.byte	0x03, 0x5f
        /*0052*/ 	.short	0x0101


	//----- nvinfo : EIATTR_VRC_CTA_INIT_COUNT
	.align		4
        /*0054*/ 	.byte	0x02, 0x4a
	.zero		1
	.zero		1


	//----- nvinfo : EIATTR_EXIT_INSTR_OFFSETS
	.align		4
        /*0058*/ 	.byte	0x04, 0x1c
        /*005a*/ 	.short	(.L_45 - .L_44)


	//   ....[0]....
.L_44:
        /*005c*/ 	.word	0x000000f0


	//   ....[1]....
        /*0060*/ 	.word	0x000001d0


	//   ....[2]....
        /*0064*/ 	.word	0x00000290


	//----- nvinfo : EIATTR_CBANK_PARAM_SIZE
	.align		4
.L_45:
        /*0068*/ 	.byte	0x03, 0x19
        /*006a*/ 	.short	0x0018


	//----- nvinfo : EIATTR_PARAM_CBANK
	.align		4
        /*006c*/ 	.byte	0x04, 0x0a
        /*006e*/ 	.short	(.L_47 - .L_46)
	.align		4
.L_46:
        /*0070*/ 	.word	index@(.nv.constant0._Z5gaussPfS_ii)
        /*0074*/ 	.short	0x0380
        /*0076*/ 	.short	0x0018


	//----- nvinfo : EIATTR_SW_WAR
	.align		4
.L_47:
        /*0078*/ 	.byte	0x04, 0x36
        /*007a*/ 	.short	(.L_49 - .L_48)
.L_48:
        /*007c*/ 	.word	0x00000008
.L_49:


//--------------------- .nv.info._Z9normalizePfS_ii --------------------------
	.section	.nv.info._Z9normalizePfS_ii,"",@"SHT_CUDA_INFO"
	.sectionflags	@""
	.align	4


	//----- nvinfo : EIATTR_CUDA_API_VERSION
	.align		4
        /*0000*/ 	.byte	0x04, 0x37
        /*0002*/ 	.short	(.L_51 - .L_50)
.L_50:
        /*0004*/ 	.word	0x00000082


	//----- nvinfo : EIATTR_KPARAM_INFO
	.align		4
.L_51:
        /*0008*/ 	.byte	0x04, 0x17
        /*000a*/ 	.short	(.L_53 - .L_52)
.L_52:
        /*000c*/ 	.word	0x00000000
        /*0010*/ 	.short	0x0003
        /*0012*/ 	.short	0x0014
        /*0014*/ 	.byte	0x00, 0xf0, 0x11, 0x00


	//----- nvinfo : EIATTR_KPARAM_INFO
	.align		4
.L_53:
        /*0018*/ 	.byte	0x04, 0x17
        /*001a*/ 	.short	(.L_55 - .L_54)
.L_54:
        /*001c*/ 	.word	0x00000000
        /*0020*/ 	.short	0x0002
        /*0022*/ 	.short	0x0010
        /*0024*/ 	.byte	0x00, 0xf0, 0x11, 0x00


	//----- nvinfo : EIATTR_KPARAM_INFO
	.align		4
.L_55:
        /*0028*/ 	.byte	0x04, 0x17
        /*002a*/ 	.short	(.L_57 - .L_56)
.L_56:
        /*002c*/ 	.word	0x00000000
        /*0030*/ 	.short	0x0001
        /*0032*/ 	.short	0x0008
        /*0034*/ 	.byte	0x00, 0xf5, 0x21, 0x00


	//----- nvinfo : EIATTR_KPARAM_INFO
	.align		4
.L_57:
        /*0038*/ 	.byte	0x04, 0x17
        /*003a*/ 	.short	(.L_59 - .L_58)
.L_58:
        /*003c*/ 	.word	0x00000000
        /*0040*/ 	.short	0x0000
        /*0042*/ 	.short	0x0000
        /*0044*/ 	.byte	0x00, 0xf5, 0x21, 0x00


	//----- nvinfo : EIATTR_SPARSE_MMA_MASK
	.align		4
.L_59:
        /*0048*/ 	.byte	0x03, 0x50
        /*004a*/ 	.short	0x0000


	//----- nvinfo : EIATTR_MAXREG_COUNT
	.align		4
        /*004c*/ 	.byte	0x03, 0x1b
        /*004e*/ 	.short	0x00ff


	//----- nvinfo : EIATTR_MERCURY_ISA_VERSION
	.align		4
        /*0050*/ 	.byte	0x03, 0x5f
        /*0052*/ 	.short	0x0101


	//----- nvinfo : EIATTR_VRC_CTA_INIT_COUNT
	.align		4
        /*0054*/ 	.byte	0x02, 0x4a
	.zero		1
	.zero		1


	//----- nvinfo : EIATTR_EXIT_INSTR_OFFSETS
	.align		4
        /*0058*/ 	.byte	0x04, 0x1c
        /*005a*/ 	.short	(.L_61 - .L_60)


	//   ....[0]....
.L_60:
        /*005c*/ 	.word	0x00000090


	//   ....[1]....
        /*0060*/ 	.word	0x00000230


	//   ....[2]....
        /*0064*/ 	.word	0x000003c0


	//----- nvinfo : EIATTR_CRS_STACK_SIZE
	.align		4
.L_61:
        /*0068*/ 	.byte	0x04, 0x1e
        /*006a*/ 	.short	(.L_63 - .L_62)
.L_62:
        /*006c*/ 	.word	0x00000000


	//----- nvinfo : EIATTR_CBANK_PARAM_SIZE
	.align		4
.L_63:
        /*0070*/ 	.byte	0x03, 0x19
        /*0072*/ 	.short	0x0018


	//----- nvinfo : EIATTR_PARAM_CBANK
	.align		4
        /*0074*/ 	.byte	0x04, 0x0a
        /*0076*/ 	.short	(.L_65 - .L_64)
	.align		4
.L_64:
        /*0078*/ 	.word	index@(.nv.constant0._Z9normalizePfS_ii)
        /*007c*/ 	.short	0x0380
        /*007e*/ 	.short	0x0018


	//----- nvinfo : EIATTR_SW_WAR
	.align		4
.L_65:
        /*0080*/ 	.byte	0x04, 0x36
        /*0082*/ 	.short	(.L_67 - .L_66)
.L_66:
        /*0084*/ 	.word	0x00000008
.L_67:


//--------------------- .nv.callgraph             --------------------------
	.section	.nv.callgraph,"",@"SHT_CUDA_CALLGRAPH"
	.align	4
	.sectionentsize	8
	.align		4
        /*0000*/ 	.word	0x00000000
	.align		4
        /*0004*/ 	.word	0xffffffff
	.align		4
        /*0008*/ 	.word	0x00000000
	.align		4
        /*000c*/ 	.word	0xfffffffe
	.align		4
        /*0010*/ 	.word	0x00000000
	.align		4
        /*0014*/ 	.word	0xfffffffd
	.align		4
        /*0018*/ 	.word	0x00000000
	.align		4
        /*001c*/ 	.word	0xfffffffc


//--------------------- .text._Z9gauss_fixPfii    --------------------------
	.section	.text._Z9gauss_fixPfii,"ax",@progbits
	.align	128
        .global         _Z9gauss_fixPfii
        .type           _Z9gauss_fixPfii,@function
        .size           _Z9gauss_fixPfii,(.L_x_20 - _Z9gauss_fixPfii)
        .other          _Z9gauss_fixPfii,@"STO_CUDA_ENTRY STV_DEFAULT"
_Z9gauss_fixPfii:
.text._Z9gauss_fixPfii:
[----:B------:R-:W-:Y:S01]  /*0000*/  LDC R1, c[0x0][0x37c] ;  /* 0x0000df00ff017b82 */ /* 0x000fe20000000800 */
[----:B------:R-:W0:Y:S07]  /*0010*/  S2R R3, SR_TID.X ;  /* 0x0000000000037919 */ /* 0x000e2e0000002100 */
[----:B------:R-:W0:Y:S08]  /*0020*/  S2UR UR4, SR_CTAID.X ;  /* 0x00000000000479c3 */ /* 0x000e300000002500 */
[----:B------:R-:W0:Y:S08]  /*0030*/  LDC R0, c[0x0][0x360] ;  /* 0x0000d800ff007b82 */ /* 0x000e300000000800 */
[----:B------:R-:W1:Y:S01]  /*0040*/  LDC.64 R4, c[0x0][0x388] ;  /* 0x0000e200ff047b82 */ /* 0x000e620000000a00 */
[----:B0-----:R-:W-:-:S05]  /*0050*/  IMAD R0, R0, UR4, R3 ;  /* 0x0000000400007c24 */ /* 0x001fca000f8e0203 */
[----:B-1----:R-:W-:-:S04]  /*0060*/  ISETP.GE.AND P0, PT, R0, R5, PT ;  /* 0x000000050000720c */ /* 0x002fc80003f06270 */
[----:B------:R-:W-:-:S13]  /*0070*/  ISETP.EQ.OR P0, PT, R0, R4, P0 ;  /* 0x000000040000720c */ /* 0x000fda0000702670 */
[----:B------:R-:W-:Y:S05]  /*0080*/  @P0 EXIT ;  /* 0x000000000000094d */ /* 0x000fea0003800000 */
[----:B------:R-:W0:Y:S01]  /*0090*/  LDC.64 R2, c[0x0][0x380] ;  /* 0x0000e000ff027b82 */ /* 0x000e220000000a00 */
[----:B------:R-:W1:Y:S01]  /*00a0*/  LDCU.64 UR4, c[0x0][0x358] ;  /* 0x00006b00ff0477ac */ /* 0x000e620008000a00 */
[----:B------:R-:W-:-:S04]  /*00b0*/  IMAD R5, R0, R5, R4 ;  /* 0x0000000500057224 */ /* 0x000fc800078e0204 */
[----:B0-----:R-:W-:-:S05]  /*00c0*/  IMAD.WIDE R2, R5, 0x4, R2 ;  /* 0x0000000405027825 */ /* 0x001fca00078e0202 */
[----:B-1----:R-:W-:Y:S01]  /*00d0*/  STG.E desc[UR4][R2.64], RZ ;  /* 0x000000ff02007986 */ /* 0x002fe2000c101904 */
[----:B------:R-:W-:Y:S05]  /*00e0*/  EXIT ;  /* 0x000000000000794d */ /* 0x000fea0003800000 */
.L_x_0:
[----:B------:R-:W-:-:S00]  /*00f0*/  BRA `(.L_x_0) ;  /* 0xfffffffc00fc7947 */ /* 0x000fc0000383ffff */
[----:B------:R-:W-:-:S00]  /*0100*/  NOP ;  /* 0x0000000000007918 */ /* 0x000fc00000000000 */
[----:B------:R-:W-:-:S00]  /*0110*/  NOP ;  /* 0x0000000000007918 */ /* 0x000fc00000000000 */
[----:B------:R-:W-:-:S00]  /*0120*/  NOP ;  /* 0x0000000000007918 */ /* 0x000fc00000000000 */
[----:B------:R-:W-:-:S00]  /*0130*/  NOP ;  /* 0x0000000000007918 */ /* 0x000fc00000000000 */
[----:B------:R-:W-:-:S00]  /*0140*/  NOP ;  /* 0x0000000000007918 */ /* 0x000fc00000000000 */
[----:B------:R-:W-:-:S00]  /*0150*/  NOP ;  /* 0x0000000000007918 */ /* 0x000fc00000000000 */
[----:B------:R-:W-:-:S00]  /*0160*/  NOP ;  /* 0x0000000000007918 */ /* 0x000fc00000000000 */
[----:B------:R-:W-:-:S00]  /*0170*/  NOP ;  /* 0x0000000000007918 */ /* 0x000fc00000000000 */
.L_x_20:


//--------------------- .text._Z5gaussPfS_ii      --------------------------
	.section	.text._Z5gaussPfS_ii,"ax",@progbits
	.align	128
        .global         _Z5gaussPfS_ii
        .type           _Z5gaussPfS_ii,@function
        .size           _Z5gaussPfS_ii,(.L_x_21 - _Z5gaussPfS_ii)
        .other          _Z5gaussPfS_ii,@"STO_CUDA_ENTRY STV_DEFAULT"
_Z5gaussPfS_ii:
.text._Z5gaussPfS_ii:
[----:B------:R-:W-:Y:S01]  /*0000*/  LDC R1, c[0x0][0x37c] ;  /* 0x0000df00ff017b82 */ /* 0x000fe20000000800 */
[----:B------:R-:W0:Y:S07]  /*0010*/  S2R R5, SR_TID.X ;  /* 0x0000000000057919 */ /* 0x000e2e0000002100 */
[----:B------:R-:W0:Y:S01]  /*0020*/  S2UR UR4, SR_CTAID.X ;  /* 0x00000000000479c3 */ /* 0x000e220000002500 */
[----:B------:R-:W1:Y:S07]  /*0030*/  S2R R7, SR_TID.Y ;  /* 0x0000000000077919 */ /* 0x000e6e0000002200 */
[----:B------:R-:W0:Y:S08]  /*0040*/  LDC R0, c[0x0][0x360] ;  /* 0x0000d800ff007b82 */ /* 0x000e300000000800 */
[----:B------:R-:W1:Y:S08]  /*0050*/  S2UR UR5, SR_CTAID.Y ;  /* 0x00000000000579c3 */ /* 0x000e700000002600 */
[----:B------:R-:W1:Y:S08]  /*0060*/  LDC R10, c[0x0][0x364] ;  /* 0x0000d900ff0a7b82 */ /* 0x000e700000000800 */
[----:B------:R-:W2:Y:S01]  /*0070*/  LDC.64 R2, c[0x0][0x390] ;  /* 0x0000e400ff027b82 */ /* 0x000ea20000000a00 */
[----:B0-----:R-:W-:-:S05]  /*0080*/  IMAD R0, R0, UR4, R5 ;  /* 0x0000000400007c24 */ /* 0x001fca000f8e0205 */
[----:B------:R-:W-:Y:S01]  /*0090*/  IADD3 R9, PT, PT, R0, 0x1, RZ ;  /* 0x0000000100097810 */ /* 0x000fe20007ffe0ff */
[----:B-1----:R-:W-:Y:S01]  /*00a0*/  IMAD R10, R10, UR5, R7 ;  /* 0x000000050a0a7c24 */ /* 0x002fe2000f8e0207 */
[----:B--2---:R-:W-:-:S04]  /*00b0*/  SHF.L.U32 R5, R3, 0x1, RZ ;  /* 0x0000000103057819 */ /* 0x004fc800000006ff */
[-C--:B------:R-:W-:Y:S02]  /*00c0*/  ISETP.NE.AND P0, PT, R10, R2.reuse, PT ;  /* 0x000000020a00720c */ /* 0x080fe40003f05270 */
[----:B------:R-:W-:-:S04]  /*00d0*/  IADD3 R0, PT, PT, R9, R2, RZ ;  /* 0x0000000209007210 */ /* 0x000fc80007ffe0ff */
[----:B------:R-:W-:-:S13]  /*00e0*/  ISETP.GE.OR P0, PT, R0, R5, !P0 ;  /* 0x000000050000720c */ /* 0x000fda0004706670 */
[----:B------:R-:W-:Y:S05]  /*00f0*/  @P0 EXIT ;  /* 0x000000000000094d */ /* 0x000fea0003800000 */
[----:B------:R-:W0:Y:S01]  /*0100*/  LDC.64 R6, c[0x0][0x380] ;  /* 0x0000e000ff067b82 */ /* 0x000e220000000a00 */
[-C--:B------:R-:W-:Y:S01]  /*0110*/  ISETP.GE.AND P0, PT, R0, R3.reuse, PT ;  /* 0x000000030000720c */ /* 0x080fe20003f06270 */
[----:B------:R-:W1:Y:S01]  /*0120*/  LDCU.64 UR4, c[0x0][0x358] ;  /* 0x00006b00ff0477ac */ /* 0x000e620008000a00 */
[----:B------:R-:W-:-:S11]  /*0130*/  IMAD R5, R10, R3, R2 ;  /* 0x000000030a057224 */ /* 0x000fd600078e0202 */
[----:B------:R-:W-:Y:S02]  /*0140*/  @!P0 IMAD R11, R2, R3, R0 ;  /* 0x00000003020b8224 */ /* 0x000fe400078e0200 */
[----:B0-----:R-:W-:-:S04]  /*0150*/  IMAD.WIDE R4, R5, 0x4, R6 ;  /* 0x0000000405047825 */ /* 0x001fc800078e0206 */
[----:B------:R-:W-:Y:S02]  /*0160*/  @!P0 IMAD.WIDE R6, R11, 0x4, R6 ;  /* 0x000000040b068825 */ /* 0x000fe400078e0206 */
[----:B-1----:R-:W2:Y:S02]  /*0170*/  LDG.E R11, desc[UR4][R4.64] ;  /* 0x00000004040b7981 */ /* 0x002ea4000c1e1900 */
[----:B------:R-:W-:Y:S02]  /*0180*/  @!P0 IMAD.WIDE R8, R9, 0x4, R4 ;  /* 0x0000000409088825 */ /* 0x000fe400078e0204 */
[----:B------:R-:W2:Y:S04]  /*0190*/  @!P0 LDG.E R6, desc[UR4][R6.64] ;  /* 0x0000000406068981 */ /* 0x000ea8000c1e1900 */
[----:B------:R-:W2:Y:S02]  /*01a0*/  @!P0 LDG.E R12, desc[UR4][R8.64] ;  /* 0x00000004080c8981 */ /* 0x000ea4000c1e1900 */
[----:B--2---:R-:W-:-:S05]  /*01b0*/  @!P0 FFMA R13, -R11, R6, R12 ;  /* 0x000000060b0d8223 */ /* 0x004fca000000010c */
[----:B------:R0:W-:Y:S01]  /*01c0*/  @!P0 STG.E desc[UR4][R8.64], R13 ;  /* 0x0000000d08008986 */ /* 0x0001e2000c101904 */
[----:B------:R-:W-:Y:S05]  /*01d0*/  @!P0 EXIT ;  /* 0x000000000000894d */ /* 0x000fea0003800000 */
[----:B------:R-:W1:Y:S01]  /*01e0*/  LDC.64 R4, c[0x0][0x388] ;  /* 0x0000e200ff047b82 */ /* 0x000e620000000a00 */
[----:B------:R-:W-:Y:S01]  /*01f0*/  IADD3 R2, PT, PT, R2, -0x1, RZ ;  /* 0xffffffff02027810 */ /* 0x000fe20007ffe0ff */
[----:B------:R-:W-:-:S04]  /*0200*/  IMAD R7, R10, R3, -R3 ;  /* 0x000000030a077224 */ /* 0x000fc800078e0a03 */
[----:B------:R-:W-:Y:S01]  /*0210*/  IMAD R3, R2, R3, R0 ;  /* 0x0000000302037224 */ /* 0x000fe200078e0200 */
[----:B------:R-:W-:-:S03]  /*0220*/  IADD3 R7, PT, PT, R0, R7, RZ ;  /* 0x0000000700077210 */ /* 0x000fc60007ffe0ff */
[----:B-1----:R-:W-:-:S04]  /*0230*/  IMAD.WIDE R2, R3, 0x4, R4 ;  /* 0x0000000403027825 */ /* 0x002fc800078e0204 */
[----:B------:R-:W-:Y:S02]  /*0240*/  IMAD.WIDE R4, R7, 0x4, R4 ;  /* 0x0000000407047825 */ /* 0x000fe400078e0204 */
[----:B------:R-:W2:Y:S04]  /*0250*/  LDG.E R2, desc[UR4][R2.64] ;  /* 0x0000000402027981 */ /* 0x000ea8000c1e1900 */
[----:B------:R-:W2:Y:S02]  /*0260*/  LDG.E R0, desc[UR4][R4.64] ;  /* 0x0000000404007981 */ /* 0x000ea4000c1e1900 */
[----:B--2---:R-:W-:-:S05]  /*0270*/  FFMA R11, -R11, R2, R0 ;  /* 0x000000020b0b7223 */ /* 0x004fca0000000100 */
[----:B------:R-:W-:Y:S01]  /*0280*/  STG.E desc[UR4][R4.64], R11 ;  /* 0x0000000b04007986 */ /* 0x000fe2000c101904 */
[----:B------:R-:W-:Y:S05]  /*0290*/  EXIT ;  /* 0x000000000000794d */ /* 0x000fea0003800000 */
.L_x_1:
        /* <DEDUP_REMOVED lines=14> */
.L_x_21:


//--------------------- .text._Z9normalizePfS_ii  --------------------------
	.section	.text._Z9normalizePfS_ii,"ax",@progbits
	.align	128
        .global         _Z9normalizePfS_ii
        .type           _Z9normalizePfS_ii,@function
        .size           _Z9normalizePfS_ii,(.L_x_19 - _Z9normalizePfS_ii)
        .other          _Z9normalizePfS_ii,@"STO_CUDA_ENTRY STV_DEFAULT"
_Z9normalizePfS_ii:
.text._Z9normalizePfS_ii:
[----:B------:R-:W-:Y:S01]  /*0000*/  LDC R1, c[0x0][0x37c] ;  /* 0x0000df00ff017b82 */ /* 0x000fe20000000800 */
[----:B------:R-:W0:Y:S07]  /*0010*/  S2R R5, SR_CTAID.X ;  /* 0x0000000000057919 */ /* 0x000e2e0000002500 */
[----:B------:R-:W1:Y:S01]  /*0020*/  LDC.64 R2, c[0x0][0x390] ;  /* 0x0000e400ff027b82 */ /* 0x000e620000000a00 */
[----:B------:R-:W0:Y:S01]  /*0030*/  LDCU UR4, c[0x0][0x360] ;  /* 0x00006c00ff0477ac */ /* 0x000e220008000800 */
[----:B------:R-:W0:Y:S01]  /*0040*/  S2R R0, SR_TID.X ;  /* 0x0000000000007919 */ /* 0x000e220000002100 */
[----:B-1----:R-:W-:-:S02]  /*0050*/  IMAD.SHL.U32 R7, R3, 0x2, RZ ;  /* 0x0000000203077824 */ /* 0x002fc400078e00ff */
[----:B0-----:R-:W-:-:S04]  /*0060*/  IMAD R5, R5, UR4, R0 ;  /* 0x0000000405057c24 */ /* 0x001fc8000f8e0200 */
[----:B------:R-:W-:-:S05]  /*0070*/  IMAD.X R0, R5, 0x1, R2, PT ;  /* 0x0000000105007824 */ /* 0x000fca00038e0602 */
[----:B------:R-:W-:-:S13]  /*0080*/  ISETP.GE.AND P0, PT, R0, R7, PT ;  /* 0x000000070000720c */ /* 0x000fda0003f06270 */
[----:B------:R-:W-:Y:S05]  /*0090*/  @P0 EXIT ;  /* 0x000000000000094d */ /* 0x000fea0003800000 */
[----:B------:R-:W-:Y:S01]  /*00a0*/  ISETP.GE.AND P0, PT, R0, R3, PT ;  /* 0x000000030000720c */ /* 0x000fe20003f06270 */
[----:B------:R-:W0:-:S12]  /*00b0*/  LDCU.64 UR4, c[0x0][0x358] ;  /* 0x00006b00ff0477ac */ /* 0x000e180008000a00 */
[----:B------:R-:W-:Y:S05]  /*00c0*/  @P0 BRA `(.L_x_2) ;  /* 0x00000000005c0947 */ /* 0x000fea0003800000 */
[----:B------:R-:W1:Y:S01]  /*00d0*/  LDC.64 R4, c[0x0][0x380] ;  /* 0x0000e000ff047b82 */ /* 0x000e620000000a00 */
[CC--:B------:R-:W-:Y:S02]  /*00e0*/  IMAD R7, R2.reuse, R3.reuse, R2 ;  /* 0x0000000302077224 */ /* 0x0c0fe400078e0202 */
[----:B------:R-:W-:Y:S02]  /*00f0*/  IMAD R3, R2, R3, R0 ;  /* 0x0000000302037224 */ /* 0x000fe400078e0200 */
[----:B-1----:R-:W-:-:S06]  /*0100*/  IMAD.WIDE R6, R7, 0x4, R4 ;  /* 0x0000000407067825 */ /* 0x002fcc00078e0204 */
[----:B0-----:R-:W2:Y:S01]  /*0110*/  LDG.E R7, desc[UR4][R6.64] ;  /* 0x0000000406077981 */ /* 0x001ea2000c1e1900 */
[----:B------:R-:W-:-:S05]  /*0120*/  IMAD.WIDE R4, R3, 0x4, R4 ;  /* 0x0000000403047825 */ /* 0x000fca00078e0204 */
[----:B------:R-:W3:Y:S01]  /*0130*/  LDG.E R0, desc[UR4][R4.64] ;  /* 0x0000000404007981 */ /* 0x000ee2000c1e1900 */
[----:B------:R-:W-:Y:S01]  /*0140*/  BSSY.RECONVERGENT B0, `(.L_x_3) ;  /* 0x000000d000007945 */ /* 0x000fe20003800200 */
[----:B--2---:R-:W0:Y:S08]  /*0150*/  MUFU.RCP R2, R7 ;  /* 0x0000000700027308 */ /* 0x004e300000001000 */
[----:B---3--:R-:W1:Y:S01]  /*0160*/  FCHK P0, R0, R7 ;  /* 0x0000000700007302 */ /* 0x008e620000000000 */
[----:B0-----:R-:W-:-:S04]  /*0170*/  FFMA R3, -R7, R2, 1 ;  /* 0x3f80000007037423 */ /* 0x001fc80000000102 */
[----:B------:R-:W-:-:S04]  /*0180*/  FFMA R3, R2, R3, R2 ;  /* 0x0000000302037223 */ /* 0x000fc80000000002 */
[----:B------:R-:W-:-:S04]  /*0190*/  FFMA R2, R0, R3, RZ ;  /* 0x0000000300027223 */ /* 0x000fc800000000ff */
[----:B------:R-:W-:-:S04]  /*01a0*/  FFMA R8, -R7, R2, R0 ;  /* 0x0000000207087223 */ /* 0x000fc80000000100 */
[----:B------:R-:W-:Y:S01]  /*01b0*/  FFMA R3, R3, R8, R2 ;  /* 0x0000000803037223 */ /* 0x000fe20000000002 */
[----:B-1----:R-:W-:Y:S06]  /*01c0*/  @!P0 BRA `(.L_x_4) ;  /* 0x0000000000108947 */ /* 0x002fec0003800000 */
[----:B------:R-:W-:Y:S01]  /*01d0*/  IMAD.MOV.U32 R3, RZ, RZ, R7 ;  /* 0x000000ffff037224 */ /* 0x000fe200078e0007 */
[----:B------:R-:W-:-:S07]  /*01e0*/  MOV R2, 0x200 ;  /* 0x0000020000027802 */ /* 0x000fce0000000f00 */
[----:B------:R-:W-:Y:S05]  /*01f0*/  CALL.REL.NOINC `($__internal_0_$__cuda_sm3x_div_rn_noftz_f32_slowpath) ;  /* 0x0000000000747944 */ /* 0x000fea0003c00000 */
[----:B------:R-:W-:-:S07]  /*0200*/  IMAD.MOV.U32 R3, RZ, RZ, R0 ;  /* 0x000000ffff037224 */ /* 0x000fce00078e0000 */
.L_x_4:
[----:B------:R-:W-:Y:S05]  /*0210*/  BSYNC.RECONVERGENT B0 ;  /* 0x0000000000007941 */ /* 0x000fea0003800200 */
.L_x_3:
[----:B------:R-:W-:Y:S01]  /*0220*/  STG.E desc[UR4][R4.64], R3 ;  /* 0x0000000304007986 */ /* 0x000fe2000c101904 */
[----:B------:R-:W-:Y:S05]  /*0230*/  EXIT ;  /* 0x000000000000794d */ /* 0x000fea0003800000 */
.L_x_2:
[----:B------:R-:W1:Y:S01]  /*0240*/  LDC.64 R6, c[0x0][0x380] ;  /* 0x0000e000ff067b82 */ /* 0x000e620000000a00 */
[----:B------:R-:W-:-:S07]  /*0250*/  IMAD R9, R2, R3, R2 ;  /* 0x0000000302097224 */ /* 0x000fce00078e0202 */
[----:B------:R-:W2:Y:S01]  /*0260*/  LDC.64 R4, c[0x0][0x388] ;  /* 0x0000e200ff047b82 */ /* 0x000ea20000000a00 */
[----:B------:R-:W-:Y:S02]  /*0270*/  IMAD R3, R2, R3, -R3 ;  /* 0x0000000302037224 */ /* 0x000fe400078e0a03 */
[----:B-1----:R-:W-:-:S06]  /*0280*/  IMAD.WIDE R6, R9, 0x4, R6 ;  /* 0x0000000409067825 */ /* 0x002fcc00078e0206 */
[----:B0-----:R-:W3:Y:S01]  /*0290*/  LDG.E R7, desc[UR4][R6.64] ;  /* 0x0000000406077981 */ /* 0x001ee2000c1e1900 */
[----:B------:R-:W-:-:S04]  /*02a0*/  IMAD.IADD R3, R0, 0x1, R3 ;  /* 0x0000000100037824 */ /* 0x000fc800078e0203 */
[----:B--2---:R-:W-:-:S05]  /*02b0*/  IMAD.WIDE R4, R3, 0x4, R4 ;  /* 0x0000000403047825 */ /* 0x004fca00078e0204 */
[----:B------:R-:W2:Y:S01]  /*02c0*/  LDG.E R0, desc[UR4][R4.64] ;  /* 0x0000000404007981 */ /* 0x000ea2000c1e1900 */
[----:B------:R-:W-:Y:S01]  /*02d0*/  BSSY.RECONVERGENT B0, `(.L_x_5) ;  /* 0x000000d000007945 */ /* 0x000fe20003800200 */
[----:B---3--:R-:W0:Y:S08]  /*02e0*/  MUFU.RCP R2, R7 ;  /* 0x0000000700027308 */ /* 0x008e300000001000 */
[----:B--2---:R-:W1:Y:S01]  /*02f0*/  FCHK P0, R0, R7 ;  /* 0x0000000700007302 */ /* 0x004e620000000000 */
[----:B0-----:R-:W-:-:S04]  /*0300*/  FFMA R3, -R7, R2, 1 ;  /* 0x3f80000007037423 */ /* 0x001fc80000000102 */
[----:B------:R-:W-:-:S04]  /*0310*/  FFMA R3, R2, R3, R2 ;  /* 0x0000000302037223 */ /* 0x000fc80000000002 */
[----:B------:R-:W-:-:S04]  /*0320*/  FFMA R2, R0, R3, RZ ;  /* 0x0000000300027223 */ /* 0x000fc800000000ff */
[----:B------:R-:W-:-:S04]  /*0330*/  FFMA R8, -R7, R2, R0 ;  /* 0x0000000207087223 */ /* 0x000fc80000000100 */
[----:B------:R-:W-:Y:S01]  /*0340*/  FFMA R3, R3, R8, R2 ;  /* 0x0000000803037223 */ /* 0x000fe20000000002 */
[----:B-1----:R-:W-:Y:S06]  /*0350*/  @!P0 BRA `(.L_x_6) ;  /* 0x0000000000108947 */ /* 0x002fec0003800000 */
[----:B------:R-:W-:Y:S02]  /*0360*/  MOV R3, R7 ;  /* 0x0000000700037202 */ /* 0x000fe40000000f00 */
[----:B------:R-:W-:-:S07]  /*0370*/  MOV R2, 0x390 ;  /* 0x0000039000027802 */ /* 0x000fce0000000f00 */
[----:B------:R-:W-:Y:S05]  /*0380*/  CALL.REL.NOINC `($__internal_0_$__cuda_sm3x_div_rn_noftz_f32_slowpath) ;  /* 0x0000000000107944 */ /* 0x000fea0003c00000 */
[----:B------:R-:W-:-:S07]  /*0390*/  IMAD.MOV.U32 R3, RZ, RZ, R0 ;  /* 0x000000ffff037224 */ /* 0x000fce00078e0000 */
.L_x_6:
[----:B------:R-:W-:Y:S05]  /*03a0*/  BSYNC.RECONVERGENT B0 ;  /* 0x0000000000007941 */ /* 0x000fea0003800200 */
.L_x_5:
[----:B------:R-:W-:Y:S01]  /*03b0*/  STG.E desc[UR4][R4.64], R3 ;  /* 0x0000000304007986 */ /* 0x000fe2000c101904 */
[----:B------:R-:W-:Y:S05]  /*03c0*/  EXIT ;  /* 0x000000000000794d */ /* 0x000fea0003800000 */
        .weak           $__internal_0_$__cuda_sm3x_div_rn_noftz_f32_slowpath
        .type           $__internal_0_$__cuda_sm3x_div_rn_noftz_f32_slowpath,@function
        .size           $__internal_0_$__cuda_sm3x_div_rn_noftz_f32_slowpath,(.L_x_19 - $__internal_0_$__cuda_sm3x_div_rn_noftz_f32_slowpath)
$__internal_0_$__cuda_sm3x_div_rn_noftz_f32_slowpath:
[----:B------:R-:W-:Y:S01]  /*03d0*/  SHF.R.U32.HI R7, RZ, 0x17, R3 ;  /* 0x00000017ff077819 */ /* 0x000fe20000011603 */
[----:B------:R-:W-:Y:S01]  /*03e0*/  BSSY.RECONVERGENT B1, `(.L_x_7) ;  /* 0x0000062000017945 */ /* 0x000fe20003800200 */
[----:B------:R-:W-:Y:S02]  /*03f0*/  SHF.R.U32.HI R6, RZ, 0x17, R0 ;  /* 0x00000017ff067819 */ /* 0x000fe40000011600 */
[----:B------:R-:W-:Y:S02]  /*0400*/  LOP3.LUT R12, R7, 0xff, RZ, 0xc0, !PT ;  /* 0x000000ff070c7812 */ /* 0x000fe400078ec0ff */
[----:B------:R-:W-:-:S03]  /*0410*/  LOP3.LUT R10, R6, 0xff, RZ, 0xc0, !PT ;  /* 0x000000ff060a7812 */ /* 0x000fc600078ec0ff */
[----:B------:R-:W-:Y:S02]  /*0420*/  VIADD R8, R12, 0xffffffff ;  /* 0xffffffff0c087836 */ /* 0x000fe40000000000 */
[----:B------:R-:W-:-:S03]  /*0430*/  VIADD R7, R10, 0xffffffff ;  /* 0xffffffff0a077836 */ /* 0x000fc60000000000 */
[----:B------:R-:W-:-:S04]  /*0440*/  ISETP.GT.U32.AND P0, PT, R8, 0xfd, PT ;  /* 0x000000fd0800780c */ /* 0x000fc80003f04070 */
[----:B------:R-:W-:-:S13]  /*0450*/  ISETP.GT.U32.OR P0, PT, R7, 0xfd, P0 ;  /* 0x000000fd0700780c */ /* 0x000fda0000704470 */
[----:B------:R-:W-:Y:S01]  /*0460*/  @!P0 IMAD.MOV.U32 R6, RZ, RZ, RZ ;  /* 0x000000ffff068224 */ /* 0x000fe200078e00ff */
[----:B------:R-:W-:Y:S06]  /*0470*/  @!P0 BRA `(.L_x_8) ;  /* 0x00000000005c8947 */ /* 0x000fec0003800000 */
[----:B------:R-:W-:Y:S02]  /*0480*/  FSETP.GTU.FTZ.AND P0, PT, |R0|, +INF , PT ;  /* 0x7f8000000000780b */ /* 0x000fe40003f1c200 */
[----:B------:R-:W-:-:S04]  /*0490*/  FSETP.GTU.FTZ.AND P1, PT, |R3|, +INF , PT ;  /* 0x7f8000000300780b */ /* 0x000fc80003f3c200 */
[----:B------:R-:W-:-:S13]  /*04a0*/  PLOP3.LUT P0, PT, P0, P1, PT, 0xf8, 0x8f ;  /* 0x00000000008f781c */ /* 0x000fda0000703f70 */
[----:B------:R-:W-:Y:S05]  /*04b0*/  @P0 BRA `(.L_x_9) ;  /* 0x00000004004c0947 */ /* 0x000fea0003800000 */
[----:B------:R-:W-:-:S13]  /*04c0*/  LOP3.LUT P0, RZ, R3, 0x7fffffff, R0, 0xc8, !PT ;  /* 0x7fffffff03ff7812 */ /* 0x000fda000780c800 */
[----:B------:R-:W-:Y:S05]  /*04d0*/  @!P0 BRA `(.L_x_10) ;  /* 0x00000004003c8947 */ /* 0x000fea0003800000 */
[C---:B------:R-:W-:Y:S02]  /*04e0*/  FSETP.NEU.FTZ.AND P2, PT, |R0|.reuse, +INF , PT ;  /* 0x7f8000000000780b */ /* 0x040fe40003f5d200 */
[----:B------:R-:W-:Y:S02]  /*04f0*/  FSETP.NEU.FTZ.AND P1, PT, |R3|, +INF , PT ;  /* 0x7f8000000300780b */ /* 0x000fe40003f3d200 */
[----:B------:R-:W-:-:S11]  /*0500*/  FSETP.NEU.FTZ.AND P0, PT, |R0|, +INF , PT ;  /* 0x7f8000000000780b */ /* 0x000fd60003f1d200 */
[----:B------:R-:W-:Y:S05]  /*0510*/  @!P1 BRA !P2, `(.L_x_10) ;  /* 0x00000004002c9947 */ /* 0x000fea0005000000 */
[----:B------:R-:W-:-:S04]  /*0520*/  LOP3.LUT P2, RZ, R0, 0x7fffffff, RZ, 0xc0, !PT ;  /* 0x7fffffff00ff7812 */ /* 0x000fc8000784c0ff */
[----:B------:R-:W-:-:S13]  /*0530*/  PLOP3.LUT P1, PT, P1, P2, PT, 0x2f, 0xf2 ;  /* 0x0000000000f2781c */ /* 0x000fda0000f24577 */
[----:B------:R-:W-:Y:S05]  /*0540*/  @P1 BRA `(.L_x_11) ;  /* 0x0000000400181947 */ /* 0x000fea0003800000 */
[----:B------:R-:W-:-:S04]  /*0550*/  LOP3.LUT P1, RZ, R3, 0x7fffffff, RZ, 0xc0, !PT ;  /* 0x7fffffff03ff7812 */ /* 0x000fc8000782c0ff */
[----:B------:R-:W-:-:S13]  /*0560*/  PLOP3.LUT P0, PT, P0, P1, PT, 0x2f, 0xf2 ;  /* 0x0000000000f2781c */ /* 0x000fda0000702577 */
[----:B------:R-:W-:Y:S05]  /*0570*/  @P0 BRA `(.L_x_12) ;  /* 0x0000000400000947 */ /* 0x000fea0003800000 */
[----:B------:R-:W-:Y:S02]  /*0580*/  ISETP.GE.AND P0, PT, R7, RZ, PT ;  /* 0x000000ff0700720c */ /* 0x000fe40003f06270 */
[----:B------:R-:W-:-:S11]  /*0590*/  ISETP.GE.AND P1, PT, R8, RZ, PT ;  /* 0x000000ff0800720c */ /* 0x000fd60003f26270 */
[----:B------:R-:W-:Y:S01]  /*05a0*/  @P0 MOV R6, RZ ;  /* 0x000000ff00060202 */ /* 0x000fe20000000f00 */
[----:B------:R-:W-:Y:S02]  /*05b0*/  @!P0 IMAD.MOV.U32 R6, RZ, RZ, -0x40 ;  /* 0xffffffc0ff068424 */ /* 0x000fe400078e00ff */
[----:B------:R-:W-:Y:S01]  /*05c0*/  @!P0 FFMA R0, R0, 1.84467440737095516160e+19, RZ ;  /* 0x5f80000000008823 */ /* 0x000fe200000000ff */
[----:B------:R-:W-:Y:S01]  /*05d0*/  @!P1 FFMA R3, R3, 1.84467440737095516160e+19, RZ ;  /* 0x5f80000003039823 */ /* 0x000fe200000000ff */
[----:B------:R-:W-:-:S07]  /*05e0*/  @!P1 VIADD R6, R6, 0x40 ;  /* 0x0000004006069836 */ /* 0x000fce0000000000 */
.L_x_8:
[----:B------:R-:W-:Y:S01]  /*05f0*/  LEA R8, R12, 0xc0800000, 0x17 ;  /* 0xc08000000c087811 */ /* 0x000fe200078eb8ff */
[----:B------:R-:W-:Y:S04]  /*0600*/  BSSY.RECONVERGENT B2, `(.L_x_13) ;  /* 0x0000036000027945 */ /* 0x000fe80003800200 */
[----:B------:R-:W-:Y:S02]  /*0610*/  IMAD.IADD R8, R3, 0x1, -R8 ;  /* 0x0000000103087824 */ /* 0x000fe400078e0a08 */
[----:B------:R-:W-:Y:S02]  /*0620*/  VIADD R3, R10, 0xffffff81 ;  /* 0xffffff810a037836 */ /* 0x000fe40000000000 */
[----:B------:R-:W0:Y:S01]  /*0630*/  MUFU.RCP R7, R8 ;  /* 0x0000000800077308 */ /* 0x000e220000001000 */
[----:B------:R-:W-:Y:S01]  /*0640*/  FADD.FTZ R9, -R8, -RZ ;  /* 0x800000ff08097221 */ /* 0x000fe20000010100 */
[----:B------:R-:W-:-:S03]  /*0650*/  IMAD R0, R3, -0x800000, R0 ;  /* 0xff80000003007824 */ /* 0x000fc600078e0200 */
[----:B0-----:R-:W-:-:S04]  /*0660*/  FFMA R10, R7, R9, 1 ;  /* 0x3f800000070a7423 */ /* 0x001fc80000000009 */
[----:B------:R-:W-:-:S04]  /*0670*/  FFMA R14, R7, R10, R7 ;  /* 0x0000000a070e7223 */ /* 0x000fc80000000007 */
[----:B------:R-:W-:-:S04]  /*0680*/  FFMA R7, R0, R14, RZ ;  /* 0x0000000e00077223 */ /* 0x000fc800000000ff */
[----:B------:R-:W-:-:S04]  /*0690*/  FFMA R10, R9, R7, R0 ;  /* 0x00000007090a7223 */ /* 0x000fc80000000000 */
[----:B------:R-:W-:Y:S01]  /*06a0*/  FFMA R11, R14, R10, R7 ;  /* 0x0000000a0e0b7223 */ /* 0x000fe20000000007 */
[----:B------:R-:W-:-:S03]  /*06b0*/  IADD3 R7, PT, PT, R3, 0x7f, -R12 ;  /* 0x0000007f03077810 */ /* 0x000fc60007ffe80c */
[----:B------:R-:W-:Y:S01]  /*06c0*/  FFMA R10, R9, R11, R0 ;  /* 0x0000000b090a7223 */ /* 0x000fe20000000000 */
[----:B------:R-:W-:-:S03]  /*06d0*/  IADD3 R7, PT, PT, R7, R6, RZ ;  /* 0x0000000607077210 */ /* 0x000fc60007ffe0ff */
[----:B------:R-:W-:-:S05]  /*06e0*/  FFMA R0, R14, R10, R11 ;  /* 0x0000000a0e007223 */ /* 0x000fca000000000b */
[----:B------:R-:W-:-:S04]  /*06f0*/  SHF.R.U32.HI R3, RZ, 0x17, R0 ;  /* 0x00000017ff037819 */ /* 0x000fc80000011600 */
[----:B------:R-:W-:-:S05]  /*0700*/  LOP3.LUT R3, R3, 0xff, RZ, 0xc0, !PT ;  /* 0x000000ff03037812 */ /* 0x000fca00078ec0ff */
[----:B------:R-:W-:-:S04]  /*0710*/  IMAD.IADD R9, R3, 0x1, R7 ;  /* 0x0000000103097824 */ /* 0x000fc800078e0207 */
[----:B------:R-:W-:-:S05]  /*0720*/  VIADD R3, R9, 0xffffffff ;  /* 0xffffffff09037836 */ /* 0x000fca0000000000 */
[----:B------:R-:W-:-:S13]  /*0730*/  ISETP.GE.U32.AND P0, PT, R3, 0xfe, PT ;  /* 0x000000fe0300780c */ /* 0x000fda0003f06070 */
[----:B------:R-:W-:Y:S05]  /*0740*/  @!P0 BRA `(.L_x_14) ;  /* 0x0000000000808947 */ /* 0x000fea0003800000 */
[----:B------:R-:W-:-:S13]  /*0750*/  ISETP.GT.AND P0, PT, R9, 0xfe, PT ;  /* 0x000000fe0900780c */ /* 0x000fda0003f04270 */
[----:B------:R-:W-:Y:S05]  /*0760*/  @P0 BRA `(.L_x_15) ;  /* 0x00000000006c0947 */ /* 0x000fea0003800000 */
[----:B------:R-:W-:-:S13]  /*0770*/  ISETP.GE.AND P0, PT, R9, 0x1, PT ;  /* 0x000000010900780c */ /* 0x000fda0003f06270 */
[----:B------:R-:W-:Y:S05]  /*0780*/  @P0 BRA `(.L_x_16) ;  /* 0x0000000000740947 */ /* 0x000fea0003800000 */
[----:B------:R-:W-:Y:S02]  /*0790*/  ISETP.GE.AND P0, PT, R9, -0x18, PT ;  /* 0xffffffe80900780c */ /* 0x000fe40003f06270 */
[----:B------:R-:W-:-:S11]  /*07a0*/  LOP3.LUT R0, R0, 0x80000000, RZ, 0xc0, !PT ;  /* 0x8000000000007812 */ /* 0x000fd600078ec0ff */
[----:B------:R-:W-:Y:S05]  /*07b0*/  @!P0 BRA `(.L_x_16) ;  /* 0x0000000000688947 */ /* 0x000fea0003800000 */
[CCC-:B------:R-:W-:Y:S01]  /*07c0*/  FFMA.RZ R3, R14.reuse, R10.reuse, R11.reuse ;  /* 0x0000000a0e037223 */ /* 0x1c0fe2000000c00b */
[C---:B------:R-:W-:Y:S02]  /*07d0*/  VIADD R8, R9.reuse, 0x20 ;  /* 0x0000002009087836 */ /* 0x040fe40000000000 */
[CCC-:B------:R-:W-:Y:S01]  /*07e0*/  FFMA.RM R6, R14.reuse, R10.reuse, R11.reuse ;  /* 0x0000000a0e067223 */ /* 0x1c0fe2000000400b */
[----:B------:R-:W-:Y:S02]  /*07f0*/  ISETP.NE.AND P2, PT, R9, RZ, PT ;  /* 0x000000ff0900720c */ /* 0x000fe40003f45270 */
[----:B------:R-:W-:Y:S01]  /*0800*/  LOP3.LUT R7, R3, 0x7fffff, RZ, 0xc0, !PT ;  /* 0x007fffff03077812 */ /* 0x000fe200078ec0ff */
[----:B------:R-:W-:Y:S01]  /*0810*/  FFMA.RP R3, R14, R10, R11 ;  /* 0x0000000a0e037223 */ /* 0x000fe2000000800b */
[----:B------:R-:W-:Y:S01]  /*0820*/  ISETP.NE.AND P1, PT, R9, RZ, PT ;  /* 0x000000ff0900720c */ /* 0x000fe20003f25270 */
[----:B------:R-:W-:Y:S01]  /*0830*/  IMAD.MOV R9, RZ, RZ, -R9 ;  /* 0x000000ffff097224 */ /* 0x000fe200078e0a09 */
[----:B------:R-:W-:-:S02]  /*0840*/  LOP3.LUT R7, R7, 0x800000, RZ, 0xfc, !PT ;  /* 0x0080000007077812 */ /* 0x000fc400078efcff */
[----:B------:R-:W-:Y:S02]  /*0850*/  FSETP.NEU.FTZ.AND P0, PT, R3, R6, PT ;  /* 0x000000060300720b */ /* 0x000fe40003f1d000 */
[----:B------:R-:W-:Y:S02]  /*0860*/  SHF.L.U32 R8, R7, R8, RZ ;  /* 0x0000000807087219 */ /* 0x000fe400000006ff */
[----:B------:R-:W-:Y:S02]  /*0870*/  SEL R6, R9, RZ, P2 ;  /* 0x000000ff09067207 */ /* 0x000fe40001000000 */
[----:B------:R-:W-:Y:S02]  /*0880*/  ISETP.NE.AND P1, PT, R8, RZ, P1 ;  /* 0x000000ff0800720c */ /* 0x000fe40000f25270 */
[----:B------:R-:W-:Y:S02]  /*0890*/  SHF.R.U32.HI R6, RZ, R6, R7 ;  /* 0x00000006ff067219 */ /* 0x000fe40000011607 */
[----:B------:R-:W-:-:S02]  /*08a0*/  PLOP3.LUT P0, PT, P0, P1, PT, 0xf8, 0x8f ;  /* 0x00000000008f781c */ /* 0x000fc40000703f70 */
[----:B------:R-:W-:Y:S02]  /*08b0*/  SHF.R.U32.HI R8, RZ, 0x1, R6 ;  /* 0x00000001ff087819 */ /* 0x000fe40000011606 */
[----:B------:R-:W-:-:S04]  /*08c0*/  SEL R3, RZ, 0x1, !P0 ;  /* 0x00000001ff037807 */ /* 0x000fc80004000000 */
[----:B------:R-:W-:-:S04]  /*08d0*/  LOP3.LUT R3, R3, 0x1, R8, 0xf8, !PT ;  /* 0x0000000103037812 */ /* 0x000fc800078ef808 */
[----:B------:R-:W-:-:S04]  /*08e0*/  LOP3.LUT R3, R3, R6, RZ, 0xc0, !PT ;  /* 0x0000000603037212 */ /* 0x000fc800078ec0ff */
[----:B------:R-:W-:-:S04]  /*08f0*/  IADD3 R3, PT, PT, R8, R3, RZ ;  /* 0x0000000308037210 */ /* 0x000fc80007ffe0ff */
[----:B------:R-:W-:Y:S01]  /*0900*/  LOP3.LUT R0, R3, R0, RZ, 0xfc, !PT ;  /* 0x0000000003007212 */ /* 0x000fe200078efcff */
[----:B------:R-:W-:Y:S06]  /*0910*/  BRA `(.L_x_16) ;  /* 0x0000000000107947 */ /* 0x000fec0003800000 */
.L_x_15:
[----:B------:R-:W-:-:S04]  /*0920*/  LOP3.LUT R0, R0, 0x80000000, RZ, 0xc0, !PT ;  /* 0x8000000000007812 */ /* 0x000fc800078ec0ff */
[----:B------:R-:W-:Y:S01]  /*0930*/  LOP3.LUT R0, R0, 0x7f800000, RZ, 0xfc, !PT ;  /* 0x7f80000000007812 */ /* 0x000fe200078efcff */
[----:B------:R-:W-:Y:S06]  /*0940*/  BRA `(.L_x_16) ;  /* 0x0000000000047947 */ /* 0x000fec0003800000 */
.L_x_14:
[----:B------:R-:W-:-:S07]  /*0950*/  IMAD R0, R7, 0x800000, R0 ;  /* 0x0080000007007824 */ /* 0x000fce00078e0200 */
.L_x_16:
[----:B------:R-:W-:Y:S05]  /*0960*/  BSYNC.RECONVERGENT B2 ;  /* 0x0000000000027941 */ /* 0x000fea0003800200 */
.L_x_13:
[----:B------:R-:W-:Y:S05]  /*0970*/  BRA `(.L_x_17) ;  /* 0x0000000000207947 */ /* 0x000fea0003800000 */
.L_x_12:
[----:B------:R-:W-:-:S04]  /*0980*/  LOP3.LUT R0, R3, 0x80000000, R0, 0x48, !PT ;  /* 0x8000000003007812 */ /* 0x000fc800078e4800 */
[----:B------:R-:W-:Y:S01]  /*0990*/  LOP3.LUT R0, R0, 0x7f800000, RZ, 0xfc, !PT ;  /* 0x7f80000000007812 */ /* 0x000fe200078efcff */
[----:B------:R-:W-:Y:S06]  /*09a0*/  BRA `(.L_x_17) ;  /* 0x0000000000147947 */ /* 0x000fec0003800000 */
.L_x_11:
[----:B------:R-:W-:Y:S01]  /*09b0*/  LOP3.LUT R0, R3, 0x80000000, R0, 0x48, !PT ;  /* 0x8000000003007812 */ /* 0x000fe200078e4800 */
[----:B------:R-:W-:Y:S06]  /*09c0*/  BRA `(.L_x_17) ;  /* 0x00000000000c7947 */ /* 0x000fec0003800000 */
.L_x_10:
[----:B------:R-:W0:Y:S01]  /*09d0*/  MUFU.RSQ R0, -QNAN ;  /* 0xffc0000000007908 */ /* 0x000e220000001400 */
[----:B------:R-:W-:Y:S05]  /*09e0*/  BRA `(.L_x_17) ;  /* 0x0000000000047947 */ /* 0x000fea0003800000 */
.L_x_9:
[----:B------:R-:W-:-:S07]  /*09f0*/  FADD.FTZ R0, R0, R3 ;  /* 0x0000000300007221 */ /* 0x000fce0000010000 */
.L_x_17:
[----:B------:R-:W-:Y:S05]  /*0a00*/  BSYNC.RECONVERGENT B1 ;  /* 0x0000000000017941 */ /* 0x000fea0003800200 */
.L_x_7:
[----:B------:R-:W-:-:S04]  /*0a10*/  IMAD.MOV.U32 R3, RZ, RZ, 0x0 ;  /* 0x00000000ff037424 */ /* 0x000fc800078e00ff */
[----:B0-----:R-:W-:Y:S05]  /*0a20*/  RET.REL.NODEC R2 `(_Z9normalizePfS_ii) ;  /* 0xfffffff402747950 */ /* 0x001fea0003c3ffff */
.L_x_18:
        /* <DEDUP_REMOVED lines=13> */
.L_x_19:


//--------------------- .nv.shared.reserved.0     --------------------------
	.section	.nv.shared.reserved.0,"aw",@nobits
	.weak		__nv_reservedSMEM_offset_0_alias
	.size		__nv_reservedSMEM_offset_0_alias, 0, 64
	.other		__nv_reservedSMEM_offset_0_alias,@"STO_CUDA_RESERVED_SHARED STV_DEFAULT"
__nv_reservedSMEM_offset_0_alias:
	.zero		0
	.zero		64


//--------------------- .nv.constant0._Z9gauss_fixPfii --------------------------
	.section	.nv.constant0._Z9gauss_fixPfii,"a",@progbits
	.sectionflags	@""
	.align	4
.nv.constant0._Z9gauss_fixPfii:
	.zero		912


//--------------------- .nv.constant0._Z5gaussPfS_ii --------------------------
	.section	.nv.constant0._Z5gaussPfS_ii,"a",@progbits
	.sectionflags	@""
	.align	4
.nv.constant0._Z5gaussPfS_ii:
	.zero		920


//--------------------- .nv.constant0._Z9normalizePfS_ii --------------------------
	.section	.nv.constant0._Z9normalizePfS_ii,"a",@progbits
	.sectionflags	@""
	.align	4
.nv.constant0._Z9normalizePfS_ii:
	.zero		920


//--------------------- SYMBOLS --------------------------

	.type		.nv.reservedSmem.offset0,@object
	.size		.nv.reservedSmem.offset0,0x4
